//
// Generated by NVIDIA NVVM Compiler
//
// Compiler Build ID: CL-36424714
// Cuda compilation tools, release 13.0, V13.0.88
// Based on NVVM 20.0.0
//

.version 9.0
.target sm_100
.address_size 64

	// .globl	_Z13signingKernelPKcPai

.visible .entry _Z13signingKernelPKcPai(
	.param .u64 .ptr .align 1 _Z13signingKernelPKcPai_param_0,
	.param .u64 .ptr .align 1 _Z13signingKernelPKcPai_param_1,
	.param .u32 _Z13signingKernelPKcPai_param_2
)
{
	.reg .pred 	%p<6>;
	.reg .b16 	%rs<6>;
	.reg .b32 	%r<57>;
	.reg .b64 	%rd<11>;

	ld.param.u64 	%rd4, [_Z13signingKernelPKcPai_param_0];
	ld.param.u64 	%rd5, [_Z13signingKernelPKcPai_param_1];
	ld.param.u32 	%r14, [_Z13signingKernelPKcPai_param_2];
	cvta.to.global.u64 	%rd1, %rd5;
	mov.u32 	%r15, %ctaid.x;
	mov.u32 	%r16, %ntid.x;
	mov.u32 	%r17, %tid.x;
	mad.lo.s32 	%r1, %r15, %r16, %r17;
	setp.ge.s32 	%p1, %r1, %r14;
	@%p1 bra 	$L__BB0_9;
	cvta.to.global.u64 	%rd6, %rd4;
	mul.hi.s32 	%r19, %r1, -1840700269;
	add.s32 	%r20, %r19, %r1;
	shr.u32 	%r21, %r20, 31;
	shr.s32 	%r22, %r20, 3;
	add.s32 	%r23, %r22, %r21;
	mad.lo.s32 	%r24, %r23, -6, %r1;
	shl.b32 	%r2, %r1, 6;
	cvt.s64.s32 	%rd7, %r24;
	add.s64 	%rd8, %rd6, %rd7;
	ld.global.s8 	%r25, [%rd8];
	ld.global.s8 	%rs1, [%rd8+1];
	shl.b32 	%r26, %r25, 16;
	mul.wide.s16 	%r27, %rs1, 256;
	or.b32  	%r28, %r26, %r27;
	ld.global.s8 	%r29, [%rd8+2];
	or.b32  	%r55, %r28, %r29;
	mov.b32 	%r53, 0;
$L__BB0_2:
	mad.lo.s32 	%r30, %r55, 747796405, -1403630843;
	shr.u32 	%r31, %r30, 28;
	add.s32 	%r32, %r31, 4;
	shr.u32 	%r33, %r30, %r32;
	xor.b32  	%r34, %r33, %r30;
	mul.lo.s32 	%r35, %r34, 277803737;
	shr.u32 	%r36, %r35, 22;
	xor.b32  	%r37, %r36, %r35;
	xor.b32  	%r55, %r37, %r55;
	and.b32  	%r38, %r37, 63;
	add.s32 	%r39, %r2, %r38;
	cvt.s64.s32 	%rd9, %r39;
	add.s64 	%rd2, %rd1, %rd9;
	ld.global.u8 	%rs2, [%rd2];
	setp.ne.s16 	%p2, %rs2, 0;
	@%p2 bra 	$L__BB0_4;
	mov.b16 	%rs3, 1;
	st.global.u8 	[%rd2], %rs3;
	add.s32 	%r53, %r53, 1;
$L__BB0_4:
	setp.lt.s32 	%p3, %r53, 6;
	@%p3 bra 	$L__BB0_2;
	mov.b32 	%r56, 0;
$L__BB0_6:
	mad.lo.s32 	%r41, %r55, 747796405, -1403630843;
	shr.u32 	%r42, %r41, 28;
	add.s32 	%r43, %r42, 4;
	shr.u32 	%r44, %r41, %r43;
	xor.b32  	%r45, %r44, %r41;
	mul.lo.s32 	%r46, %r45, 277803737;
	shr.u32 	%r47, %r46, 22;
	xor.b32  	%r48, %r47, %r46;
	xor.b32  	%r55, %r48, %r55;
	and.b32  	%r49, %r48, 63;
	add.s32 	%r50, %r2, %r49;
	cvt.s64.s32 	%rd10, %r50;
	add.s64 	%rd3, %rd1, %rd10;
	ld.global.u8 	%rs4, [%rd3];
	setp.ne.s16 	%p4, %rs4, 0;
	@%p4 bra 	$L__BB0_8;
	mov.b16 	%rs5, 255;
	st.global.u8 	[%rd3], %rs5;
	add.s32 	%r56, %r56, 1;
$L__BB0_8:
	setp.lt.s32 	%p5, %r56, 6;
	@%p5 bra 	$L__BB0_6;
$L__BB0_9:
	ret;

}
	// .globl	_Z14reducingKernelPaPhii
.visible .entry _Z14reducingKernelPaPhii(
	.param .u64 .ptr .align 1 _Z14reducingKernelPaPhii_param_0,
	.param .u64 .ptr .align 1 _Z14reducingKernelPaPhii_param_1,
	.param .u32 _Z14reducingKernelPaPhii_param_2,
	.param .u32 _Z14reducingKernelPaPhii_param_3
)
{
	.reg .pred 	%p<18>;
	.reg .b16 	%rs<104>;
	.reg .b32 	%r<49>;
	.reg .b64 	%rd<26>;

	ld.param.u64 	%rd2, [_Z14reducingKernelPaPhii_param_0];
	ld.param.u32 	%r14, [_Z14reducingKernelPaPhii_param_2];
	cvta.to.global.u64 	%rd1, %rd2;
	mov.u32 	%r16, %ctaid.x;
	mov.u32 	%r17, %ntid.x;
	mov.u32 	%r18, %tid.x;
	mad.lo.s32 	%r1, %r16, %r17, %r18;
	setp.ge.s32 	%p1, %r1, %r14;
	@%p1 bra 	$L__BB1_9;
	ld.param.u32 	%r44, [_Z14reducingKernelPaPhii_param_3];
	ld.param.u32 	%r42, [_Z14reducingKernelPaPhii_param_2];
	shr.s32 	%r19, %r1, 31;
	shr.u32 	%r20, %r19, 29;
	add.s32 	%r21, %r1, %r20;
	shr.u32 	%r22, %r21, 3;
	mul.lo.s32 	%r2, %r22, 896;
	shl.b32 	%r23, %r1, 3;
	shr.s32 	%r24, %r23, 31;
	shr.u32 	%r25, %r24, 26;
	add.s32 	%r26, %r23, %r25;
	and.b32  	%r27, %r26, -64;
	sub.s32 	%r3, %r23, %r27;
	add.s32 	%r28, %r42, -1;
	setp.eq.s32 	%p2, %r1, %r28;
	setp.ne.s32 	%p3, %r44, 0;
	selp.b32 	%r29, %r44, 14, %p3;
	selp.b32 	%r4, %r29, 14, %p2;
	setp.lt.s32 	%p4, %r4, 2;
	@%p4 bra 	$L__BB1_8;
	add.s32 	%r5, %r2, %r3;
	add.s32 	%r6, %r4, -1;
	setp.eq.s32 	%p5, %r4, 2;
	mov.b32 	%r48, 64;
	@%p5 bra 	$L__BB1_6;
	cvt.s64.s32 	%rd4, %r5;
	add.s64 	%rd5, %rd1, %rd4;
	ld.global.u8 	%rs103, [%rd5];
	ld.global.u8 	%rs102, [%rd5+1];
	ld.global.u8 	%rs101, [%rd5+2];
	ld.global.u8 	%rs100, [%rd5+3];
	ld.global.u8 	%rs99, [%rd5+4];
	ld.global.u8 	%rs98, [%rd5+5];
	ld.global.u8 	%rs97, [%rd5+6];
	ld.global.u8 	%rs96, [%rd5+7];
	and.b32  	%r32, %r6, -2;
	neg.s32 	%r47, %r32;
	mov.b32 	%r46, 0;
$L__BB1_4:
	ld.param.u64 	%rd22, [_Z14reducingKernelPaPhii_param_0];
	add.s32 	%r33, %r46, 64;
	cvt.s64.s32 	%rd6, %r33;
	cvta.to.global.u64 	%rd7, %rd22;
	add.s64 	%rd9, %rd7, %rd4;
	add.s64 	%rd10, %rd9, %rd6;
	ld.global.u8 	%rs25, [%rd10];
	add.s16 	%rs26, %rs103, %rs25;
	st.global.u8 	[%rd9], %rs26;
	ld.global.u8 	%rs27, [%rd10+1];
	add.s16 	%rs28, %rs102, %rs27;
	st.global.u8 	[%rd9+1], %rs28;
	ld.global.u8 	%rs29, [%rd10+2];
	add.s16 	%rs30, %rs101, %rs29;
	st.global.u8 	[%rd9+2], %rs30;
	ld.global.u8 	%rs31, [%rd10+3];
	add.s16 	%rs32, %rs100, %rs31;
	st.global.u8 	[%rd9+3], %rs32;
	ld.global.u8 	%rs33, [%rd10+4];
	add.s16 	%rs34, %rs99, %rs33;
	st.global.u8 	[%rd9+4], %rs34;
	ld.global.u8 	%rs35, [%rd10+5];
	add.s16 	%rs36, %rs98, %rs35;
	st.global.u8 	[%rd9+5], %rs36;
	ld.global.u8 	%rs37, [%rd10+6];
	add.s16 	%rs38, %rs97, %rs37;
	st.global.u8 	[%rd9+6], %rs38;
	ld.global.u8 	%rs39, [%rd10+7];
	add.s16 	%rs40, %rs96, %rs39;
	st.global.u8 	[%rd9+7], %rs40;
	ld.global.u8 	%rs41, [%rd10+64];
	add.s16 	%rs103, %rs26, %rs41;
	st.global.u8 	[%rd9], %rs103;
	ld.global.u8 	%rs42, [%rd10+65];
	add.s16 	%rs102, %rs28, %rs42;
	st.global.u8 	[%rd9+1], %rs102;
	ld.global.u8 	%rs43, [%rd10+66];
	add.s16 	%rs101, %rs30, %rs43;
	st.global.u8 	[%rd9+2], %rs101;
	ld.global.u8 	%rs44, [%rd10+67];
	add.s16 	%rs100, %rs32, %rs44;
	st.global.u8 	[%rd9+3], %rs100;
	ld.global.u8 	%rs45, [%rd10+68];
	add.s16 	%rs99, %rs34, %rs45;
	st.global.u8 	[%rd9+4], %rs99;
	ld.global.u8 	%rs46, [%rd10+69];
	add.s16 	%rs98, %rs36, %rs46;
	st.global.u8 	[%rd9+5], %rs98;
	ld.global.u8 	%rs47, [%rd10+70];
	add.s16 	%rs97, %rs38, %rs47;
	st.global.u8 	[%rd9+6], %rs97;
	ld.global.u8 	%rs48, [%rd10+71];
	add.s16 	%rs96, %rs40, %rs48;
	st.global.u8 	[%rd9+7], %rs96;
	add.s32 	%r47, %r47, 2;
	add.s32 	%r46, %r46, 128;
	setp.ne.s32 	%p6, %r47, 0;
	@%p6 bra 	$L__BB1_4;
	add.s32 	%r48, %r46, 64;
$L__BB1_6:
	ld.param.u32 	%r45, [_Z14reducingKernelPaPhii_param_3];
	ld.param.u32 	%r43, [_Z14reducingKernelPaPhii_param_2];
	add.s32 	%r35, %r43, -1;
	setp.eq.s32 	%p7, %r1, %r35;
	setp.ne.s32 	%p8, %r45, 0;
	selp.b32 	%r36, %r45, 14, %p8;
	selp.b32 	%r37, %r36, 14, %p7;
	and.b32  	%r38, %r37, 1;
	setp.eq.b32 	%p9, %r38, 1;
	@%p9 bra 	$L__BB1_8;
	ld.param.u64 	%rd23, [_Z14reducingKernelPaPhii_param_0];
	add.s32 	%r40, %r5, %r48;
	cvt.s64.s32 	%rd11, %r40;
	cvta.to.global.u64 	%rd12, %rd23;
	add.s64 	%rd13, %rd12, %rd11;
	ld.global.u8 	%rs49, [%rd13];
	cvt.s64.s32 	%rd14, %r5;
	add.s64 	%rd15, %rd12, %rd14;
	ld.global.u8 	%rs50, [%rd15];
	add.s16 	%rs51, %rs50, %rs49;
	st.global.u8 	[%rd15], %rs51;
	ld.global.u8 	%rs52, [%rd13+1];
	ld.global.u8 	%rs53, [%rd15+1];
	add.s16 	%rs54, %rs53, %rs52;
	st.global.u8 	[%rd15+1], %rs54;
	ld.global.u8 	%rs55, [%rd13+2];
	ld.global.u8 	%rs56, [%rd15+2];
	add.s16 	%rs57, %rs56, %rs55;
	st.global.u8 	[%rd15+2], %rs57;
	ld.global.u8 	%rs58, [%rd13+3];
	ld.global.u8 	%rs59, [%rd15+3];
	add.s16 	%rs60, %rs59, %rs58;
	st.global.u8 	[%rd15+3], %rs60;
	ld.global.u8 	%rs61, [%rd13+4];
	ld.global.u8 	%rs62, [%rd15+4];
	add.s16 	%rs63, %rs62, %rs61;
	st.global.u8 	[%rd15+4], %rs63;
	ld.global.u8 	%rs64, [%rd13+5];
	ld.global.u8 	%rs65, [%rd15+5];
	add.s16 	%rs66, %rs65, %rs64;
	st.global.u8 	[%rd15+5], %rs66;
	ld.global.u8 	%rs67, [%rd13+6];
	ld.global.u8 	%rs68, [%rd15+6];
	add.s16 	%rs69, %rs68, %rs67;
	st.global.u8 	[%rd15+6], %rs69;
	ld.global.u8 	%rs70, [%rd13+7];
	ld.global.u8 	%rs71, [%rd15+7];
	add.s16 	%rs72, %rs71, %rs70;
	st.global.u8 	[%rd15+7], %rs72;
$L__BB1_8:
	ld.param.u64 	%rd25, [_Z14reducingKernelPaPhii_param_1];
	ld.param.u64 	%rd24, [_Z14reducingKernelPaPhii_param_0];
	add.s32 	%r41, %r2, %r3;
	cvt.s64.s32 	%rd16, %r41;
	cvta.to.global.u64 	%rd17, %rd24;
	add.s64 	%rd18, %rd17, %rd16;
	ld.global.s8 	%rs73, [%rd18];
	setp.gt.s16 	%p10, %rs73, 0;
	selp.b16 	%rs74, -128, 0, %p10;
	ld.global.s8 	%rs75, [%rd18+1];
	setp.gt.s16 	%p11, %rs75, 0;
	selp.b16 	%rs76, 64, 0, %p11;
	or.b16  	%rs77, %rs74, %rs76;
	ld.global.s8 	%rs78, [%rd18+2];
	setp.gt.s16 	%p12, %rs78, 0;
	selp.b16 	%rs79, 32, 0, %p12;
	or.b16  	%rs80, %rs77, %rs79;
	ld.global.s8 	%rs81, [%rd18+3];
	setp.gt.s16 	%p13, %rs81, 0;
	selp.b16 	%rs82, 16, 0, %p13;
	or.b16  	%rs83, %rs80, %rs82;
	ld.global.s8 	%rs84, [%rd18+4];
	setp.gt.s16 	%p14, %rs84, 0;
	selp.b16 	%rs85, 8, 0, %p14;
	or.b16  	%rs86, %rs83, %rs85;
	ld.global.s8 	%rs87, [%rd18+5];
	setp.gt.s16 	%p15, %rs87, 0;
	selp.b16 	%rs88, 4, 0, %p15;
	or.b16  	%rs89, %rs86, %rs88;
	ld.global.s8 	%rs90, [%rd18+6];
	setp.gt.s16 	%p16, %rs90, 0;
	selp.b16 	%rs91, 2, 0, %p16;
	or.b16  	%rs92, %rs89, %rs91;
	ld.global.s8 	%rs93, [%rd18+7];
	setp.gt.s16 	%p17, %rs93, 0;
	selp.u16 	%rs94, 1, 0, %p17;
	or.b16  	%rs95, %rs92, %rs94;
	cvt.s64.s32 	%rd19, %r1;
	cvta.to.global.u64 	%rd20, %rd25;
	add.s64 	%rd21, %rd20, %rd19;
	st.global.u8 	[%rd21], %rs95;
$L__BB1_9:
	ret;

}


// ===== COMPILED SASS (sm_100) =====

	.target	sm_100

	.elftype	@"ET_EXEC"


//--------------------- .note.nv.tkinfo           --------------------------
	.section	.note.nv.tkinfo,"",@"SHT_NOTE"
	.sectionflags	@"SHF_NOTE_NV_TKINFO"
	.tkinfo
        /*0018*/ 	.word	0x00000002
        /*0030*/ 	.string	""
        /*0030*/ 	.string	"ptxas"
        /*0030*/ 	.string	"Cuda compilation tools, release 13.0, V13.0.88"
        /*0030*/ 	.string	"Build cuda_13.0.r13.0/compiler.36424714_0"
        /*0030*/ 	.string	"-arch sm_100 -m 64 "



//--------------------- .note.nv.cuinfo           --------------------------
	.section	.note.nv.cuinfo,"",@"SHT_NOTE"
	.sectionflags	@"SHF_NOTE_NV_CUINFO"
        /*0018*/ 	.short	0x0002
        /*001a*/ 	.short	0x0064
        /*001c*/ 	.short	0x0082
	.zero		2


//--------------------- .nv.info                  --------------------------
	.section	.nv.info,"",@"SHT_CUDA_INFO"
	.align	4


	//----- nvinfo : EIATTR_REGCOUNT
	.align		4
        /*0000*/ 	.byte	0x04, 0x2f
        /*0002*/ 	.short	(.L_1 - .L_0)
	.align		4
.L_0:
        /*0004*/ 	.word	index@(_Z13signingKernelPKcPai)
        /*0008*/ 	.word	0x0000000c


	//----- nvinfo : EIATTR_FRAME_SIZE
	.align		4
.L_1:
        /*000c*/ 	.byte	0x04, 0x11
        /*000e*/ 	.short	(.L_3 - .L_2)
	.align		4
.L_2:
        /*0010*/ 	.word	index@(_Z13signingKernelPKcPai)
        /*0014*/ 	.word	0x00000000


	//----- nvinfo : EIATTR_REGCOUNT
	.align		4
.L_3:
        /*0018*/ 	.byte	0x04, 0x2f
        /*001a*/ 	.short	(.L_5 - .L_4)
	.align		4
.L_4:
        /*001c*/ 	.word	index@(_Z14reducingKernelPaPhii)
        /*0020*/ 	.word	0x0000001e


	//----- nvinfo : EIATTR_FRAME_SIZE
	.align		4
.L_5:
        /*0024*/ 	.byte	0x04, 0x11
        /*0026*/ 	.short	(.L_7 - .L_6)
	.align		4
.L_6:
        /*0028*/ 	.word	index@(_Z14reducingKernelPaPhii)
        /*002c*/ 	.word	0x00000000


	//----- nvinfo : EIATTR_MIN_STACK_SIZE
	.align		4
.L_7:
        /*0030*/ 	.byte	0x04, 0x12
        /*0032*/ 	.short	(.L_9 - .L_8)
	.align		4
.L_8:
        /*0034*/ 	.word	index@(_Z14reducingKernelPaPhii)
        /*0038*/ 	.word	0x00000000


	//----- nvinfo : EIATTR_MIN_STACK_SIZE
	.align		4
.L_9:
        /*003c*/ 	.byte	0x04, 0x12
        /*003e*/ 	.short	(.L_11 - .L_10)
	.align		4
.L_10:
        /*0040*/ 	.word	index@(_Z13signingKernelPKcPai)
        /*0044*/ 	.word	0x00000000
.L_11:


//--------------------- .nv.compat                --------------------------
	.section	.nv.compat,"",@"SHT_CUDA_COMPAT_INFO"
	.align	4
        /*0000*/ 	.byte	0x02, 0x09, 0x00, 0x00, 0x02, 0x02, 0x01, 0x00, 0x02, 0x05, 0x05, 0x00, 0x03, 0x07, 0x01, 0x01
        /*0010*/ 	.byte	0x02, 0x03, 0x00, 0x00, 0x02, 0x06, 0x01, 0x00, 0x04, 0x0b, 0x08, 0x00, 0x09, 0x00, 0x00, 0x00
        /*0020*/ 	.byte	0x00, 0x00, 0x00, 0x00


//--------------------- .nv.info._Z14reducingKernelPaPhii --------------------------
	.section	.nv.info._Z14reducingKernelPaPhii,"",@"SHT_CUDA_INFO"
	.sectionflags	@""
	.align	4


	//----- nvinfo : EIATTR_CUDA_API_VERSION
	.align		4
        /*0000*/ 	.byte	0x04, 0x37
        /*0002*/ 	.short	(.L_13 - .L_12)
.L_12:
        /*0004*/ 	.word	0x00000082


	//----- nvinfo : EIATTR_KPARAM_INFO
	.align		4
.L_13:
        /*0008*/ 	.byte	0x04, 0x17
        /*000a*/ 	.short	(.L_15 - .L_14)
.L_14:
        /*000c*/ 	.word	0x00000000
        /*0010*/ 	.short	0x0003
        /*0012*/ 	.short	0x0014
        /*0014*/ 	.byte	0x00, 0xf0, 0x11, 0x00


	//----- nvinfo : EIATTR_KPARAM_INFO
	.align		4
.L_15:
        /*0018*/ 	.byte	0x04, 0x17
        /*001a*/ 	.short	(.L_17 - .L_16)
.L_16:
        /*001c*/ 	.word	0x00000000
        /*0020*/ 	.short	0x0002
        /*0022*/ 	.short	0x0010
        /*0024*/ 	.byte	0x00, 0xf0, 0x11, 0x00


	//----- nvinfo : EIATTR_KPARAM_INFO
	.align		4
.L_17:
        /*0028*/ 	.byte	0x04, 0x17
        /*002a*/ 	.short	(.L_19 - .L_18)
.L_18:
        /*002c*/ 	.word	0x00000000
        /*0030*/ 	.short	0x0001
        /*0032*/ 	.short	0x0008
        /*0034*/ 	.byte	0x00, 0xf5, 0x21, 0x00


	//----- nvinfo : EIATTR_KPARAM_INFO
	.align		4
.L_19:
        /*0038*/ 	.byte	0x04, 0x17
        /*003a*/ 	.short	(.L_21 - .L_20)
.L_20:
        /*003c*/ 	.word	0x00000000
        /*0040*/ 	.short	0x0000
        /*0042*/ 	.short	0x0000
        /*0044*/ 	.byte	0x00, 0xf5, 0x21, 0x00


	//----- nvinfo : EIATTR_SPARSE_MMA_MASK
	.align		4
.L_21:
        /*0048*/ 	.byte	0x03, 0x50
        /*004a*/ 	.short	0x0000


	//----- nvinfo : EIATTR_MAXREG_COUNT
	.align		4
        /*004c*/ 	.byte	0x03, 0x1b
        /*004e*/ 	.short	0x00ff


	//----- nvinfo : EIATTR_MERCURY_ISA_VERSION
	.align		4
        /*0050*/ 	.byte	0x03, 0x5f
        /*0052*/ 	.short	0x0101


	//----- nvinfo : EIATTR_VRC_CTA_INIT_COUNT
	.align		4
        /*0054*/ 	.byte	0x02, 0x4a
	.zero		1
	.zero		1


	//----- nvinfo : EIATTR_EXIT_INSTR_OFFSETS
	.align		4
        /*0058*/ 	.byte	0x04, 0x1c
        /*005a*/ 	.short	(.L_23 - .L_22)


	//   ....[0]....
.L_22:
        /*005c*/ 	.word	0x00000070


	//   ....[1]....
        /*0060*/ 	.word	0x00000b80


	//----- nvinfo : EIATTR_CRS_STACK_SIZE
	.align		4
.L_23:
        /*0064*/ 	.byte	0x04, 0x1e
        /*0066*/ 	.short	(.L_25 - .L_24)
.L_24:
        /*0068*/ 	.word	0x00000000


	//----- nvinfo : EIATTR_CBANK_PARAM_SIZE
	.align		4
.L_25:
        /*006c*/ 	.byte	0x03, 0x19
        /*006e*/ 	.short	0x0018


	//----- nvinfo : EIATTR_PARAM_CBANK
	.align		4
        /*0070*/ 	.byte	0x04, 0x0a
        /*0072*/ 	.short	(.L_27 - .L_26)
	.align		4
.L_26:
        /*0074*/ 	.word	index@(.nv.constant0._Z14reducingKernelPaPhii)
        /*0078*/ 	.short	0x0380
        /*007a*/ 	.short	0x0018


	//----- nvinfo : EIATTR_SW_WAR
	.align		4
.L_27:
        /*007c*/ 	.byte	0x04, 0x36
        /*007e*/ 	.short	(.L_29 - .L_28)
.L_28:
        /*0080*/ 	.word	0x00000008
.L_29:


//--------------------- .nv.info._Z13signingKernelPKcPai --------------------------
	.section	.nv.info._Z13signingKernelPKcPai,"",@"SHT_CUDA_INFO"
	.sectionflags	@""
	.align	4


	//----- nvinfo : EIATTR_CUDA_API_VERSION
	.align		4
        /*0000*/ 	.byte	0x04, 0x37
        /*0002*/ 	.short	(.L_31 - .L_30)
.L_30:
        /*0004*/ 	.word	0x00000082


	//----- nvinfo : EIATTR_KPARAM_INFO
	.align		4
.L_31:
        /*0008*/ 	.byte	0x04, 0x17
        /*000a*/ 	.short	(.L_33 - .L_32)
.L_32:
        /*000c*/ 	.word	0x00000000
        /*0010*/ 	.short	0x0002
        /*0012*/ 	.short	0x0010
        /*0014*/ 	.byte	0x00, 0xf0, 0x11, 0x00


	//----- nvinfo : EIATTR_KPARAM_INFO
	.align		4
.L_33:
        /*0018*/ 	.byte	0x04, 0x17
        /*001a*/ 	.short	(.L_35 - .L_34)
.L_34:
        /*001c*/ 	.word	0x00000000
        /*0020*/ 	.short	0x0001
        /*0022*/ 	.short	0x0008
        /*0024*/ 	.byte	0x00, 0xf5, 0x21, 0x00


	//----- nvinfo : EIATTR_KPARAM_INFO
	.align		4
.L_35:
        /*0028*/ 	.byte	0x04, 0x17
        /*002a*/ 	.short	(.L_37 - .L_36)
.L_36:
        /*002c*/ 	.word	0x00000000
        /*0030*/ 	.short	0x0000
        /*0032*/ 	.short	0x0000
        /*0034*/ 	.byte	0x00, 0xf5, 0x21, 0x00


	//----- nvinfo : EIATTR_SPARSE_MMA_MASK
	.align		4
.L_37:
        /*0038*/ 	.byte	0x03, 0x50
        /*003a*/ 	.short	0x0000


	//----- nvinfo : EIATTR_MAXREG_COUNT
	.align		4
        /*003c*/ 	.byte	0x03, 0x1b
        /*003e*/ 	.short	0x00ff


	//----- nvinfo : EIATTR_MERCURY_ISA_VERSION
	.align		4
        /*0040*/ 	.byte	0x03, 0x5f
        /*0042*/ 	.short	0x0101


	//----- nvinfo : EIATTR_VRC_CTA_INIT_COUNT
	.align		4
        /*0044*/ 	.byte	0x02, 0x4a
	.zero		1
	.zero		1


	//----- nvinfo : EIATTR_EXIT_INSTR_OFFSETS
	.align		4
        /*0048*/ 	.byte	0x04, 0x1c
        /*004a*/ 	.short	(.L_39 - .L_38)


	//   ....[0]....
.L_38:
        /*004c*/ 	.word	0x00000070


	//   ....[1]....
        /*0050*/ 	.word	0x00000450


	//----- nvinfo : EIATTR_CRS_STACK_SIZE
	.align		4
.L_39:
        /*0054*/ 	.byte	0x04, 0x1e
        /*0056*/ 	.short	(.L_41 - .L_40)
.L_40:
        /*0058*/ 	.word	0x00000000


	//----- nvinfo : EIATTR_CBANK_PARAM_SIZE
	.align		4
.L_41:
        /*005c*/ 	.byte	0x03, 0x19
        /*005e*/ 	.short	0x0014


	//----- nvinfo : EIATTR_PARAM_CBANK
	.align		4
        /*0060*/ 	.byte	0x04, 0x0a
        /*0062*/ 	.short	(.L_43 - .L_42)
	.align		4
.L_42:
        /*0064*/ 	.word	index@(.nv.constant0._Z13signingKernelPKcPai)
        /*0068*/ 	.short	0x0380
        /*006a*/ 	.short	0x0014


	//----- nvinfo : EIATTR_SW_WAR
	.align		4
.L_43:
        /*006c*/ 	.byte	0x04, 0x36
        /*006e*/ 	.short	(.L_45 - .L_44)
.L_44:
        /*0070*/ 	.word	0x00000008
.L_45:


//--------------------- .nv.callgraph             --------------------------
	.section	.nv.callgraph,"",@"SHT_CUDA_CALLGRAPH"
	.align	4
	.sectionentsize	8
	.align		4
        /*0000*/ 	.word	0x00000000
	.align		4
        /*0004*/ 	.word	0xffffffff
	.align		4
        /*0008*/ 	.word	0x00000000
	.align		4
        /*000c*/ 	.word	0xfffffffe
	.align		4
        /*0010*/ 	.word	0x00000000
	.align		4
        /*0014*/ 	.word	0xfffffffd
	.align		4
        /*0018*/ 	.word	0x00000000
	.align		4
        /*001c*/ 	.word	0xfffffffc


//--------------------- .text._Z14reducingKernelPaPhii --------------------------
	.section	.text._Z14reducingKernelPaPhii,"ax",@progbits
	.align	128
        .global         _Z14reducingKernelPaPhii
        .type           _Z14reducingKernelPaPhii,@function
        .size           _Z14reducingKernelPaPhii,(.L_x_11 - _Z14reducingKernelPaPhii)
        .other          _Z14reducingKernelPaPhii,@"STO_CUDA_ENTRY STV_DEFAULT"
_Z14reducingKernelPaPhii:
.text._Z14reducingKernelPaPhii:
[----:B------:R-:W-:Y:S01]  /*0000*/  LDC R1, c[0x0][0x37c] ;  /* 0x0000df00ff017b82 */ /* 0x000fe20000000800 */
[----:B------:R-:W0:Y:S07]  /*0010*/  S2R R0, SR_TID.X ;  /* 0x0000000000007919 */ /* 0x000e2e0000002100 */
[----:B------:R-:W0:Y:S01]  /*0020*/  S2UR UR5, SR_CTAID.X ;  /* 0x00000000000579c3 */ /* 0x000e220000002500 */
[----:B------:R-:W1:Y:S07]  /*0030*/  LDCU UR4, c[0x0][0x390] ;  /* 0x00007200ff0477ac */ /* 0x000e6e0008000800 */
[----:B------:R-:W0:Y:S02]  /*0040*/  LDC R9, c[0x0][0x360] ;  /* 0x0000d800ff097b82 */ /* 0x000e240000000800 */
[----:B0-----:R-:W-:-:S05]  /*0050*/  IMAD R9, R9, UR5, R0 ;  /* 0x0000000509097c24 */ /* 0x001fca000f8e0200 */
[----:B-1----:R-:W-:-:S13]  /*0060*/  ISETP.GE.AND P0, PT, R9, UR4, PT ;  /* 0x0000000409007c0c */ /* 0x002fda000bf06270 */
[----:B------:R-:W-:Y:S05]  /*0070*/  @P0 EXIT ;  /* 0x000000000000094d */ /* 0x000fea0003800000 */
[----:B------:R-:W0:Y:S01]  /*0080*/  LDC R8, c[0x0][0x394] ;  /* 0x0000e500ff087b82 */ /* 0x000e220000000800 */
[----:B------:R-:W-:Y:S01]  /*0090*/  UIADD3 UR4, UPT, UPT, UR4, -0x1, URZ ;  /* 0xffffffff04047890 */ /* 0x000fe2000fffe0ff */
[C---:B------:R-:W-:Y:S01]  /*00a0*/  IMAD.SHL.U32 R7, R9.reuse, 0x8, RZ ;  /* 0x0000000809077824 */ /* 0x040fe200078e00ff */
[----:B------:R-:W-:Y:S04]  /*00b0*/  BSSY.RECONVERGENT B0, `(.L_x_0) ;  /* 0x0000089000007945 */ /* 0x000fe80003800200 */
[----:B------:R-:W-:Y:S02]  /*00c0*/  ISETP.NE.AND P1, PT, R9, UR4, PT ;  /* 0x0000000409007c0c */ /* 0x000fe4000bf25270 */
[----:B------:R-:W-:-:S03]  /*00d0*/  SHF.R.S32.HI R0, RZ, 0x1f, R7 ;  /* 0x0000001fff007819 */ /* 0x000fc60000011407 */
[----:B------:R-:W1:Y:S01]  /*00e0*/  LDCU.64 UR4, c[0x0][0x358] ;  /* 0x00006b00ff0477ac */ /* 0x000e620008000a00 */
[----:B------:R-:W-:Y:S02]  /*00f0*/  LEA.HI R2, R0, R7, RZ, 0x6 ;  /* 0x0000000700027211 */ /* 0x000fe400078f30ff */
[----:B------:R-:W-:Y:S02]  /*0100*/  SHF.R.S32.HI R0, RZ, 0x1f, R9 ;  /* 0x0000001fff007819 */ /* 0x000fe40000011409 */
[----:B------:R-:W-:Y:S02]  /*0110*/  LOP3.LUT R2, R2, 0xffffffc0, RZ, 0xc0, !PT ;  /* 0xffffffc002027812 */ /* 0x000fe400078ec0ff */
[----:B------:R-:W-:-:S03]  /*0120*/  LEA.HI R0, R0, R9, RZ, 0x3 ;  /* 0x0000000900007211 */ /* 0x000fc600078f18ff */
[----:B------:R-:W-:Y:S01]  /*0130*/  IMAD.IADD R7, R7, 0x1, -R2 ;  /* 0x0000000107077824 */ /* 0x000fe200078e0a02 */
[----:B------:R-:W-:Y:S02]  /*0140*/  SHF.R.U32.HI R6, RZ, 0x3, R0 ;  /* 0x00000003ff067819 */ /* 0x000fe40000011600 */
[----:B0-----:R-:W-:-:S04]  /*0150*/  ISETP.NE.AND P0, PT, R8, RZ, PT ;  /* 0x000000ff0800720c */ /* 0x001fc80003f05270 */
[----:B------:R-:W-:-:S04]  /*0160*/  SEL R8, R8, 0xe, P0 ;  /* 0x0000000e08087807 */ /* 0x000fc80000000000 */
[----:B------:R-:W-:-:S04]  /*0170*/  SEL R8, R8, 0xe, !P1 ;  /* 0x0000000e08087807 */ /* 0x000fc80004800000 */
[----:B------:R-:W-:-:S13]  /*0180*/  ISETP.GE.AND P0, PT, R8, 0x2, PT ;  /* 0x000000020800780c */ /* 0x000fda0003f06270 */
[----:B-1----:R-:W-:Y:S05]  /*0190*/  @!P0 BRA `(.L_x_1) ;  /* 0x0000000400e88947 */ /* 0x002fea0003800000 */
[----:B------:R-:W-:Y:S01]  /*01a0*/  ISETP.NE.AND P0, PT, R8, 0x2, PT ;  /* 0x000000020800780c */ /* 0x000fe20003f05270 */
[----:B------:R-:W-:Y:S01]  /*01b0*/  BSSY.RECONVERGENT B1, `(.L_x_2) ;  /* 0x000004f000017945 */ /* 0x000fe20003800200 */
[----:B------:R-:W-:Y:S02]  /*01c0*/  IMAD R0, R6, 0x380, R7 ;  /* 0x0000038006007824 */ /* 0x000fe400078e0207 */
[----:B------:R-:W-:-:S09]  /*01d0*/  IMAD.MOV.U32 R3, RZ, RZ, 0x40 ;  /* 0x00000040ff037424 */ /* 0x000fd200078e00ff */
[----:B------:R-:W-:Y:S05]  /*01e0*/  @!P0 BRA `(.L_x_3) ;  /* 0x00000004002c8947 */ /* 0x000fea0003800000 */
[----:B------:R-:W0:Y:S02]  /*01f0*/  LDCU.64 UR6, c[0x0][0x380] ;  /* 0x00007000ff0677ac */ /* 0x000e240008000a00 */
[----:B0-----:R-:W-:-:S04]  /*0200*/  IADD3 R2, P0, PT, R0, UR6, RZ ;  /* 0x0000000600027c10 */ /* 0x001fc8000ff1e0ff */
[----:B------:R-:W-:-:S05]  /*0210*/  LEA.HI.X.SX32 R3, R0, UR7, 0x1, P0 ;  /* 0x0000000700037c11 */ /* 0x000fca00080f0eff */
[----:B------:R0:W5:Y:S04]  /*0220*/  LDG.E.U8 R17, desc[UR4][R2.64] ;  /* 0x0000000402117981 */ /* 0x000168000c1e1100 */
[----:B------:R0:W5:Y:S04]  /*0230*/  LDG.E.U8 R19, desc[UR4][R2.64+0x1] ;  /* 0x0000010402137981 */ /* 0x000168000c1e1100 */
[----:B------:R0:W5:Y:S04]  /*0240*/  LDG.E.U8 R21, desc[UR4][R2.64+0x2] ;  /* 0x0000020402157981 */ /* 0x000168000c1e1100 */
[----:B------:R0:W5:Y:S04]  /*0250*/  LDG.E.U8 R23, desc[UR4][R2.64+0x3] ;  /* 0x0000030402177981 */ /* 0x000168000c1e1100 */
[----:B------:R0:W5:Y:S04]  /*0260*/  LDG.E.U8 R15, desc[UR4][R2.64+0x4] ;  /* 0x00000404020f7981 */ /* 0x000168000c1e1100 */
[----:B------:R0:W5:Y:S04]  /*0270*/  LDG.E.U8 R14, desc[UR4][R2.64+0x5] ;  /* 0x00000504020e7981 */ /* 0x000168000c1e1100 */
[----:B------:R0:W5:Y:S04]  /*0280*/  LDG.E.U8 R13, desc[UR4][R2.64+0x6] ;  /* 0x00000604020d7981 */ /* 0x000168000c1e1100 */
[----:B------:R0:W5:Y:S01]  /*0290*/  LDG.E.U8 R12, desc[UR4][R2.64+0x7] ;  /* 0x00000704020c7981 */ /* 0x000162000c1e1100 */
[----:B------:R-:W-:Y:S01]  /*02a0*/  VIADD R4, R8, 0xffffffff ;  /* 0xffffffff08047836 */ /* 0x000fe20000000000 */
[----:B------:R-:W-:Y:S01]  /*02b0*/  BSSY.RECONVERGENT B2, `(.L_x_4) ;  /* 0x000003d000027945 */ /* 0x000fe20003800200 */
[----:B------:R-:W-:-:S03]  /*02c0*/  IMAD.MOV.U32 R10, RZ, RZ, RZ ;  /* 0x000000ffff0a7224 */ /* 0x000fc600078e00ff */
[----:B------:R-:W-:-:S05]  /*02d0*/  LOP3.LUT R4, R4, 0xfffffffe, RZ, 0xc0, !PT ;  /* 0xfffffffe04047812 */ /* 0x000fca00078ec0ff */
[----:B0-----:R-:W-:-:S07]  /*02e0*/  IMAD.MOV R11, RZ, RZ, -R4 ;  /* 0x000000ffff0b7224 */ /* 0x001fce00078e0a04 */
.L_x_5:
[----:B------:R-:W-:-:S05]  /*02f0*/  VIADD R5, R10, 0x40 ;  /* 0x000000400a057836 */ /* 0x000fca0000000000 */
[----:B------:R-:W-:-:S04]  /*0300*/  IADD3 R4, P0, PT, R5, R2, RZ ;  /* 0x0000000205047210 */ /* 0x000fc80007f1e0ff */
[----:B------:R-:W-:-:S05]  /*0310*/  LEA.HI.X.SX32 R5, R5, R3, 0x1, P0 ;  /* 0x0000000305057211 */ /* 0x000fca00000f0eff */
[----:B------:R-:W2:Y:S02]  /*0320*/  LDG.E.U8 R16, desc[UR4][R4.64] ;  /* 0x0000000404107981 */ /* 0x000ea4000c1e1100 */
[----:B0-2--5:R-:W-:-:S05]  /*0330*/  IMAD.IADD R17, R16, 0x1, R17 ;  /* 0x0000000110117824 */ /* 0x025fca00078e0211 */
[----:B------:R0:W-:Y:S04]  /*0340*/  STG.E.U8 desc[UR4][R2.64], R17 ;  /* 0x0000001102007986 */ /* 0x0001e8000c101104 */
[----:B------:R-:W2:Y:S02]  /*0350*/  LDG.E.U8 R16, desc[UR4][R4.64+0x1] ;  /* 0x0000010404107981 */ /* 0x000ea4000c1e1100 */
[----:B--2---:R-:W-:-:S05]  /*0360*/  IMAD.IADD R19, R16, 0x1, R19 ;  /* 0x0000000110137824 */ /* 0x004fca00078e0213 */
[----:B------:R1:W-:Y:S04]  /*0370*/  STG.E.U8 desc[UR4][R2.64+0x1], R19 ;  /* 0x0000011302007986 */ /* 0x0003e8000c101104 */
[----:B------:R-:W2:Y:S02]  /*0380*/  LDG.E.U8 R16, desc[UR4][R4.64+0x2] ;  /* 0x0000020404107981 */ /* 0x000ea4000c1e1100 */
[----:B--2---:R-:W-:-:S05]  /*0390*/  IMAD.IADD R21, R16, 0x1, R21 ;  /* 0x0000000110157824 */ /* 0x004fca00078e0215 */
[----:B------:R2:W-:Y:S04]  /*03a0*/  STG.E.U8 desc[UR4][R2.64+0x2], R21 ;  /* 0x0000021502007986 */ /* 0x0005e8000c101104 */
[----:B------:R-:W3:Y:S02]  /*03b0*/  LDG.E.U8 R16, desc[UR4][R4.64+0x3] ;  /* 0x0000030404107981 */ /* 0x000ee4000c1e1100 */
[----:B---3--:R-:W-:-:S05]  /*03c0*/  IMAD.IADD R23, R16, 0x1, R23 ;  /* 0x0000000110177824 */ /* 0x008fca00078e0217 */
[----:B------:R3:W-:Y:S04]  /*03d0*/  STG.E.U8 desc[UR4][R2.64+0x3], R23 ;  /* 0x0000031702007986 */ /* 0x0007e8000c101104 */
[----:B------:R-:W4:Y:S02]  /*03e0*/  LDG.E.U8 R16, desc[UR4][R4.64+0x4] ;  /* 0x0000040404107981 */ /* 0x000f24000c1e1100 */
[----:B----4-:R-:W-:-:S05]  /*03f0*/  IMAD.IADD R15, R16, 0x1, R15 ;  /* 0x00000001100f7824 */ /* 0x010fca00078e020f */
        /* <DEDUP_REMOVED lines=10> */
[----:B------:R-:W0:Y:S02]  /*04a0*/  LDG.E.U8 R12, desc[UR4][R4.64+0x40] ;  /* 0x00004004040c7981 */ /* 0x000e24000c1e1100 */
[----:B0-----:R-:W-:-:S05]  /*04b0*/  IMAD.IADD R17, R17, 0x1, R12 ;  /* 0x0000000111117824 */ /* 0x001fca00078e020c */
[----:B------:R0:W-:Y:S04]  /*04c0*/  STG.E.U8 desc[UR4][R2.64], R17 ;  /* 0x0000001102007986 */ /* 0x0001e8000c101104 */
[----:B------:R-:W1:Y:S02]  /*04d0*/  LDG.E.U8 R12, desc[UR4][R4.64+0x41] ;  /* 0x00004104040c7981 */ /* 0x000e64000c1e1100 */
[----:B-1----:R-:W-:-:S05]  /*04e0*/  IMAD.IADD R19, R19, 0x1, R12 ;  /* 0x0000000113137824 */ /* 0x002fca00078e020c */
[----:B------:R0:W-:Y:S04]  /*04f0*/  STG.E.U8 desc[UR4][R2.64+0x1], R19 ;  /* 0x0000011302007986 */ /* 0x0001e8000c101104 */
[----:B------:R-:W2:Y:S02]  /*0500*/  LDG.E.U8 R12, desc[UR4][R4.64+0x42] ;  /* 0x00004204040c7981 */ /* 0x000ea4000c1e1100 */
[----:B--2---:R-:W-:-:S05]  /*0510*/  IMAD.IADD R21, R21, 0x1, R12 ;  /* 0x0000000115157824 */ /* 0x004fca00078e020c */
        /* <DEDUP_REMOVED lines=13> */
[----:B------:R-:W4:Y:S01]  /*05f0*/  LDG.E.U8 R12, desc[UR4][R4.64+0x47] ;  /* 0x00004704040c7981 */ /* 0x000f22000c1e1100 */
[----:B------:R-:W-:Y:S01]  /*0600*/  VIADD R11, R11, 0x2 ;  /* 0x000000020b0b7836 */ /* 0x000fe20000000000 */
[----:B------:R-:W-:Y:S01]  /*0610*/  PRMT R14, R25, 0x7610, R14 ;  /* 0x00007610190e7816 */ /* 0x000fe2000000000e */
[----:B------:R-:W-:-:S03]  /*0620*/  VIADD R10, R10, 0x80 ;  /* 0x000000800a0a7836 */ /* 0x000fc60000000000 */
[----:B------:R-:W-:Y:S01]  /*0630*/  ISETP.NE.AND P0, PT, R11, RZ, PT ;  /* 0x000000ff0b00720c */ /* 0x000fe20003f05270 */
[----:B----4-:R-:W-:-:S05]  /*0640*/  IMAD.IADD R27, R27, 0x1, R12 ;  /* 0x000000011b1b7824 */ /* 0x010fca00078e020c */
[----:B------:R0:W-:Y:S01]  /*0650*/  STG.E.U8 desc[UR4][R2.64+0x7], R27 ;  /* 0x0000071b02007986 */ /* 0x0001e2000c101104 */
[----:B------:R-:W-:-:S06]  /*0660*/  PRMT R12, R27, 0x7610, R12 ;  /* 0x000076101b0c7816 */ /* 0x000fcc000000000c */
[----:B------:R-:W-:Y:S05]  /*0670*/  @P0 BRA `(.L_x_5) ;  /* 0xfffffffc001c0947 */ /* 0x000fea000383ffff */
[----:B------:R-:W-:Y:S05]  /*0680*/  BSYNC.RECONVERGENT B2 ;  /* 0x0000000000027941 */ /* 0x000fea0003800200 */
.L_x_4:
[----:B0-----:R-:W-:-:S07]  /*0690*/  VIADD R3, R10, 0x40 ;  /* 0x000000400a037836 */ /* 0x001fce0000000000 */
.L_x_3:
[----:B------:R-:W-:Y:S05]  /*06a0*/  BSYNC.RECONVERGENT B1 ;  /* 0x0000000000017941 */ /* 0x000fea0003800200 */
.L_x_2:
[----:B------:R-:W-:-:S04]  /*06b0*/  LOP3.LUT R8, R8, 0x1, RZ, 0xc0, !PT ;  /* 0x0000000108087812 */ /* 0x000fc800078ec0ff */
[----:B------:R-:W-:-:S13]  /*06c0*/  ISETP.NE.U32.AND P0, PT, R8, 0x1, PT ;  /* 0x000000010800780c */ /* 0x000fda0003f05070 */
[----:B------:R-:W-:Y:S05]  /*06d0*/  @!P0 BRA `(.L_x_1) ;  /* 0x0000000000988947 */ /* 0x000fea0003800000 */
[----:B------:R-:W0:Y:S01]  /*06e0*/  LDCU.64 UR6, c[0x0][0x380] ;  /* 0x00007000ff0677ac */ /* 0x000e220008000a00 */
[----:B------:R-:W-:-:S05]  /*06f0*/  IMAD.IADD R3, R0, 0x1, R3 ;  /* 0x0000000100037824 */ /* 0x000fca00078e0203 */
[C---:B0-----:R-:W-:Y:S02]  /*0700*/  IADD3 R4, P0, PT, R3.reuse, UR6, RZ ;  /* 0x0000000603047c10 */ /* 0x041fe4000ff1e0ff */
[C---:B------:R-:W-:Y:S02]  /*0710*/  IADD3 R2, P1, PT, R0.reuse, UR6, RZ ;  /* 0x0000000600027c10 */ /* 0x040fe4000ff3e0ff */
[----:B------:R-:W-:Y:S02]  /*0720*/  LEA.HI.X.SX32 R5, R3, UR7, 0x1, P0 ;  /* 0x0000000703057c11 */ /* 0x000fe400080f0eff */
[----:B------:R-:W-:-:S03]  /*0730*/  LEA.HI.X.SX32 R3, R0, UR7, 0x1, P1 ;  /* 0x0000000700037c11 */ /* 0x000fc600088f0eff */
[----:B------:R-:W2:Y:S04]  /*0740*/  LDG.E.U8 R0, desc[UR4][R4.64] ;  /* 0x0000000404007981 */ /* 0x000ea8000c1e1100 */
[----:B------:R-:W2:Y:S04]  /*0750*/  LDG.E.U8 R11, desc[UR4][R2.64] ;  /* 0x00000004020b7981 */ /* 0x000ea8000c1e1100 */
[----:B------:R-:W3:Y:S04]  /*0760*/  LDG.E.U8 R13, desc[UR4][R2.64+0x1] ;  /* 0x00000104020d7981 */ /* 0x000ee8000c1e1100 */
[----:B------:R-:W4:Y:S04]  /*0770*/  LDG.E.U8 R15, desc[UR4][R2.64+0x2] ;  /* 0x00000204020f7981 */ /* 0x000f28000c1e1100 */
[----:B------:R-:W5:Y:S01]  /*0780*/  LDG.E.U8 R17, desc[UR4][R2.64+0x3] ;  /* 0x0000030402117981 */ /* 0x000f62000c1e1100 */
[----:B--2---:R-:W-:-:S05]  /*0790*/  IMAD.IADD R11, R0, 0x1, R11 ;  /* 0x00000001000b7824 */ /* 0x004fca00078e020b */
[----:B------:R0:W-:Y:S04]  /*07a0*/  STG.E.U8 desc[UR4][R2.64], R11 ;  /* 0x0000000b02007986 */ /* 0x0001e8000c101104 */
[----:B------:R-:W3:Y:S04]  /*07b0*/  LDG.E.U8 R0, desc[UR4][R4.64+0x1] ;  /* 0x0000010404007981 */ /* 0x000ee8000c1e1100 */
[----:B0-----:R-:W2:Y:S01]  /*07c0*/  LDG.E.U8 R11, desc[UR4][R2.64+0x4] ;  /* 0x00000404020b7981 */ /* 0x001ea2000c1e1100 */
[----:B---3--:R-:W-:-:S05]  /*07d0*/  IMAD.IADD R13, R0, 0x1, R13 ;  /* 0x00000001000d7824 */ /* 0x008fca00078e020d */
[----:B------:R0:W-:Y:S04]  /*07e0*/  STG.E.U8 desc[UR4][R2.64+0x1], R13 ;  /* 0x0000010d02007986 */ /* 0x0001e8000c101104 */
[----:B------:R-:W4:Y:S04]  /*07f0*/  LDG.E.U8 R0, desc[UR4][R4.64+0x2] ;  /* 0x0000020404007981 */ /* 0x000f28000c1e1100 */
[----:B0-----:R-:W3:Y:S01]  /*0800*/  LDG.E.U8 R13, desc[UR4][R2.64+0x5] ;  /* 0x00000504020d7981 */ /* 0x001ee2000c1e1100 */
[----:B----4-:R-:W-:-:S05]  /*0810*/  IMAD.IADD R15, R0, 0x1, R15 ;  /* 0x00000001000f7824 */ /* 0x010fca00078e020f */
[----:B------:R0:W-:Y:S04]  /*0820*/  STG.E.U8 desc[UR4][R2.64+0x2], R15 ;  /* 0x0000020f02007986 */ /* 0x0001e8000c101104 */
[----:B------:R-:W5:Y:S04]  /*0830*/  LDG.E.U8 R0, desc[UR4][R4.64+0x3] ;  /* 0x0000030404007981 */ /* 0x000f68000c1e1100 */
[----:B0-----:R-:W4:Y:S01]  /*0840*/  LDG.E.U8 R15, desc[UR4][R2.64+0x6] ;  /* 0x00000604020f7981 */ /* 0x001f22000c1e1100 */
[----:B-----5:R-:W-:-:S05]  /*0850*/  IMAD.IADD R17, R0, 0x1, R17 ;  /* 0x0000000100117824 */ /* 0x020fca00078e0211 */
[----:B------:R0:W-:Y:S04]  /*0860*/  STG.E.U8 desc[UR4][R2.64+0x3], R17 ;  /* 0x0000031102007986 */ /* 0x0001e8000c101104 */
[----:B------:R-:W2:Y:S04]  /*0870*/  LDG.E.U8 R0, desc[UR4][R4.64+0x4] ;  /* 0x0000040404007981 */ /* 0x000ea8000c1e1100 */
[----:B0-----:R-:W5:Y:S01]  /*0880*/  LDG.E.U8 R17, desc[UR4][R2.64+0x7] ;  /* 0x0000070402117981 */ /* 0x001f62000c1e1100 */
        /* <DEDUP_REMOVED lines=8> */
[----:B------:R-:W5:Y:S02]  /*0910*/  LDG.E.U8 R0, desc[UR4][R4.64+0x7] ;  /* 0x0000070404007981 */ /* 0x000f64000c1e1100 */
[----:B-----5:R-:W-:-:S05]  /*0920*/  IMAD.IADD R17, R0, 0x1, R17 ;  /* 0x0000000100117824 */ /* 0x020fca00078e0211 */
[----:B------:R0:W-:Y:S02]  /*0930*/  STG.E.U8 desc[UR4][R2.64+0x7], R17 ;  /* 0x0000071102007986 */ /* 0x0001e4000c101104 */
.L_x_1:
[----:B------:R-:W-:Y:S05]  /*0940*/  BSYNC.RECONVERGENT B0 ;  /* 0x0000000000007941 */ /* 0x000fea0003800200 */
.L_x_0:
[----:B------:R-:W0:Y:S01]  /*0950*/  LDCU.128 UR8, c[0x0][0x380] ;  /* 0x00007000ff0877ac */ /* 0x000e220008000c00 */
[----:B------:R-:W-:-:S05]  /*0960*/  IMAD R6, R6, 0x380, R7 ;  /* 0x0000038006067824 */ /* 0x000fca00078e0207 */
[----:B0-----:R-:W-:-:S04]  /*0970*/  IADD3 R2, P0, PT, R6, UR8, RZ ;  /* 0x0000000806027c10 */ /* 0x001fc8000ff1e0ff */
[----:B------:R-:W-:-:S05]  /*0980*/  LEA.HI.X.SX32 R3, R6, UR9, 0x1, P0 ;  /* 0x0000000906037c11 */ /* 0x000fca00080f0eff */
[----:B------:R-:W2:Y:S04]  /*0990*/  LDG.E.S8 R0, desc[UR4][R2.64+0x1] ;  /* 0x0000010402007981 */ /* 0x000ea8000c1e1300 */
[----:B------:R-:W3:Y:S04]  /*09a0*/  LDG.E.S8 R5, desc[UR4][R2.64] ;  /* 0x0000000402057981 */ /* 0x000ee8000c1e1300 */
[----:B------:R-:W4:Y:S04]  /*09b0*/  LDG.E.S8 R4, desc[UR4][R2.64+0x2] ;  /* 0x0000020402047981 */ /* 0x000f28000c1e1300 */
[----:B------:R-:W5:Y:S04]  /*09c0*/  LDG.E.S8 R7, desc[UR4][R2.64+0x4] ;  /* 0x0000040402077981 */ /* 0x000f68000c1e1300 */
[----:B------:R-:W5:Y:S04]  /*09d0*/  LDG.E.S8 R6, desc[UR4][R2.64+0x3] ;  /* 0x0000030402067981 */ /* 0x000f68000c1e1300 */
[----:B------:R-:W5:Y:S04]  /*09e0*/  LDG.E.S8 R8, desc[UR4][R2.64+0x5] ;  /* 0x0000050402087981 */ /* 0x000f68000c1e1300 */
[----:B------:R-:W5:Y:S04]  /*09f0*/  LDG.E.S8 R10, desc[UR4][R2.64+0x6] ;  /* 0x00000604020a7981 */ /* 0x000f68000c1e1300 */
[----:B------:R0:W5:Y:S01]  /*0a00*/  LDG.E.S8 R11, desc[UR4][R2.64+0x7] ;  /* 0x00000704020b7981 */ /* 0x000162000c1e1300 */
[----:B--2---:R-:W-:-:S02]  /*0a10*/  ISETP.GT.AND P1, PT, R0, RZ, PT ;  /* 0x000000ff0000720c */ /* 0x004fc40003f24270 */
[----:B---3--:R-:W-:Y:S02]  /*0a20*/  ISETP.GT.AND P0, PT, R5, RZ, PT ;  /* 0x000000ff0500720c */ /* 0x008fe40003f04270 */
[----:B----4-:R-:W-:Y:S02]  /*0a30*/  ISETP.GT.AND P2, PT, R4, RZ, PT ;  /* 0x000000ff0400720c */ /* 0x010fe40003f44270 */
[----:B------:R-:W-:Y:S02]  /*0a40*/  SEL R5, RZ, 0x40, !P1 ;  /* 0x00000040ff057807 */ /* 0x000fe40004800000 */
[----:B------:R-:W-:Y:S02]  /*0a50*/  SEL R0, RZ, 0xff80, !P0 ;  /* 0x0000ff80ff007807 */ /* 0x000fe40004000000 */
[----:B------:R-:W-:Y:S02]  /*0a60*/  SEL R4, RZ, 0x20, !P2 ;  /* 0x00000020ff047807 */ /* 0x000fe40005000000 */
[----:B-----5:R-:W-:-:S02]  /*0a70*/  ISETP.GT.AND P1, PT, R7, RZ, PT ;  /* 0x000000ff0700720c */ /* 0x020fc40003f24270 */
[----:B------:R-:W-:Y:S02]  /*0a80*/  ISETP.GT.AND P0, PT, R6, RZ, PT ;  /* 0x000000ff0600720c */ /* 0x000fe40003f04270 */
[----:B------:R-:W-:Y:S02]  /*0a90*/  IADD3 R0, PT, PT, R4, R0, R5 ;  /* 0x0000000004007210 */ /* 0x000fe40007ffe005 */
[----:B0-----:R-:W-:Y:S02]  /*0aa0*/  SEL R2, RZ, 0x8, !P1 ;  /* 0x00000008ff027807 */ /* 0x001fe40004800000 */
[----:B------:R-:W-:Y:S02]  /*0ab0*/  SEL R5, RZ, 0x10, !P0 ;  /* 0x00000010ff057807 */ /* 0x000fe40004000000 */
[----:B------:R-:W-:Y:S02]  /*0ac0*/  ISETP.GT.AND P1, PT, R8, RZ, PT ;  /* 0x000000ff0800720c */ /* 0x000fe40003f24270 */
[----:B------:R-:W-:-:S02]  /*0ad0*/  ISETP.GT.AND P2, PT, R10, RZ, PT ;  /* 0x000000ff0a00720c */ /* 0x000fc40003f44270 */
[----:B------:R-:W-:Y:S02]  /*0ae0*/  IADD3 R0, PT, PT, R2, R0, R5 ;  /* 0x0000000002007210 */ /* 0x000fe40007ffe005 */
[----:B------:R-:W-:Y:S02]  /*0af0*/  ISETP.GT.AND P0, PT, R11, RZ, PT ;  /* 0x000000ff0b00720c */ /* 0x000fe40003f04270 */
[----:B------:R-:W-:Y:S02]  /*0b00*/  SEL R3, RZ, 0x4, !P1 ;  /* 0x00000004ff037807 */ /* 0x000fe40004800000 */
[----:B------:R-:W-:Y:S02]  /*0b10*/  SEL R4, RZ, 0x2, !P2 ;  /* 0x00000002ff047807 */ /* 0x000fe40005000000 */
[----:B------:R-:W-:Y:S02]  /*0b20*/  SEL R5, RZ, 0x1, !P0 ;  /* 0x00000001ff057807 */ /* 0x000fe40004000000 */
[----:B------:R-:W-:-:S02]  /*0b30*/  IADD3 R0, PT, PT, R4, R0, R3 ;  /* 0x0000000004007210 */ /* 0x000fc40007ffe003 */
[----:B------:R-:W-:-:S03]  /*0b40*/  IADD3 R2, P1, PT, R9, UR10, RZ ;  /* 0x0000000a09027c10 */ /* 0x000fc6000ff3e0ff */
[----:B------:R-:W-:Y:S01]  /*0b50*/  IMAD.IADD R5, R0, 0x1, R5 ;  /* 0x0000000100057824 */ /* 0x000fe200078e0205 */
[----:B------:R-:W-:-:S05]  /*0b60*/  LEA.HI.X.SX32 R3, R9, UR11, 0x1, P1 ;  /* 0x0000000b09037c11 */ /* 0x000fca00088f0eff */
[----:B------:R-:W-:Y:S01]  /*0b70*/  STG.E.U8 desc[UR4][R2.64], R5 ;  /* 0x0000000502007986 */ /* 0x000fe2000c101104 */
[----:B------:R-:W-:Y:S05]  /*0b80*/  EXIT ;  /* 0x000000000000794d */ /* 0x000fea0003800000 */
.L_x_6:
[----:B------:R-:W-:-:S00]  /*0b90*/  BRA `(.L_x_6) ;  /* 0xfffffffc00fc7947 */ /* 0x000fc0000383ffff */
[----:B------:R-:W-:-:S00]  /*0ba0*/  NOP ;  /* 0x0000000000007918 */ /* 0x000fc00000000000 */
        /* <DEDUP_REMOVED lines=13> */
.L_x_11:


//--------------------- .text._Z13signingKernelPKcPai --------------------------
	.section	.text._Z13signingKernelPKcPai,"ax",@progbits
	.align	128
        .global         _Z13signingKernelPKcPai
        .type           _Z13signingKernelPKcPai,@function
        .size           _Z13signingKernelPKcPai,(.L_x_12 - _Z13signingKernelPKcPai)
        .other          _Z13signingKernelPKcPai,@"STO_CUDA_ENTRY STV_DEFAULT"
_Z13signingKernelPKcPai:
.text._Z13signingKernelPKcPai:
        /* <DEDUP_REMOVED lines=8> */
[----:B------:R-:W-:Y:S01]  /*0080*/  IMAD.MOV.U32 R2, RZ, RZ, RZ ;  /* 0x000000ffff027224 */ /* 0x000fe200078e00ff */
[----:B------:R-:W0:Y:S03]  /*0090*/  LDCU.64 UR6, c[0x0][0x380] ;  /* 0x00007000ff0677ac */ /* 0x000e260008000a00 */
[----:B------:R-:W-:Y:S01]  /*00a0*/  IMAD.HI R0, R3, -0x6db6db6d, R2 ;  /* 0x9249249303007827 */ /* 0x000fe200078e0202 */
[----:B------:R-:W1:Y:S04]  /*00b0*/  LDCU.64 UR4, c[0x0][0x358] ;  /* 0x00006b00ff0477ac */ /* 0x000e680008000a00 */
[----:B------:R-:W-:-:S04]  /*00c0*/  SHF.R.U32.HI R5, RZ, 0x1f, R0 ;  /* 0x0000001fff057819 */ /* 0x000fc80000011600 */
[----:B------:R-:W-:-:S05]  /*00d0*/  LEA.HI.SX32 R5, R0, R5, 0x1d ;  /* 0x0000000500057211 */ /* 0x000fca00078feaff */
[----:B------:R-:W-:-:S05]  /*00e0*/  IMAD R5, R5, -0x6, R3 ;  /* 0xfffffffa05057824 */ /* 0x000fca00078e0203 */
[----:B0-----:R-:W-:-:S04]  /*00f0*/  IADD3 R4, P0, PT, R5, UR6, RZ ;  /* 0x0000000605047c10 */ /* 0x001fc8000ff1e0ff */
[----:B------:R-:W-:Y:S01]  /*0100*/  LEA.HI.X.SX32 R5, R5, UR7, 0x1, P0 ;  /* 0x0000000705057c11 */ /* 0x000fe200080f0eff */
[----:B------:R-:W-:Y:S01]  /*0110*/  BSSY.RECONVERGENT B0, `(.L_x_7) ;  /* 0x000001d000007945 */ /* 0x000fe20003800200 */
[----:B------:R-:W0:Y:S03]  /*0120*/  LDCU.64 UR6, c[0x0][0x388] ;  /* 0x00007100ff0677ac */ /* 0x000e260008000a00 */
[----:B-1----:R-:W2:Y:S04]  /*0130*/  LDG.E.S8 R0, desc[UR4][R4.64] ;  /* 0x0000000404007981 */ /* 0x002ea8000c1e1300 */
[----:B------:R-:W3:Y:S04]  /*0140*/  LDG.E.S8 R6, desc[UR4][R4.64+0x1] ;  /* 0x0000010404067981 */ /* 0x000ee8000c1e1300 */
[----:B------:R-:W4:Y:S01]  /*0150*/  LDG.E.S8 R8, desc[UR4][R4.64+0x2] ;  /* 0x0000020404087981 */ /* 0x000f22000c1e1300 */
[----:B--2---:R-:W-:-:S02]  /*0160*/  IMAD.U32 R0, R0, 0x10000, RZ ;  /* 0x0001000000007824 */ /* 0x004fc400078e00ff */
[----:B---3--:R-:W-:Y:S02]  /*0170*/  IMAD.SHL.U32 R7, R6, 0x100, RZ ;  /* 0x0000010006077824 */ /* 0x008fe400078e00ff */
[----:B------:R-:W-:-:S03]  /*0180*/  IMAD.MOV.U32 R6, RZ, RZ, RZ ;  /* 0x000000ffff067224 */ /* 0x000fc600078e00ff */
[----:B0---4-:R-:W-:-:S07]  /*0190*/  LOP3.LUT R0, R8, R0, R7, 0xfe, !PT ;  /* 0x0000000008007212 */ /* 0x011fce00078efe07 */
.L_x_8:
[----:B------:R-:W-:-:S04]  /*01a0*/  IMAD.MOV.U32 R5, RZ, RZ, 0x2c9277b5 ;  /* 0x2c9277b5ff057424 */ /* 0x000fc800078e00ff */
[----:B------:R-:W-:-:S05]  /*01b0*/  IMAD R4, R0, R5, -0x53a9b4fb ;  /* 0xac564b0500047424 */ /* 0x000fca00078e0205 */
[----:B------:R-:W-:-:S04]  /*01c0*/  LEA.HI R5, R4, 0x4, RZ, 0x4 ;  /* 0x0000000404057811 */ /* 0x000fc800078f20ff */
[----:B------:R-:W-:-:S04]  /*01d0*/  SHF.R.U32.HI R5, RZ, R5, R4 ;  /* 0x00000005ff057219 */ /* 0x000fc80000011604 */
[----:B------:R-:W-:-:S05]  /*01e0*/  LOP3.LUT R5, R5, R4, RZ, 0x3c, !PT ;  /* 0x0000000405057212 */ /* 0x000fca00078e3cff */
[----:B------:R-:W-:-:S05]  /*01f0*/  IMAD R5, R5, 0x108ef2d9, RZ ;  /* 0x108ef2d905057824 */ /* 0x000fca00078e02ff */
[----:B------:R-:W-:-:S04]  /*0200*/  SHF.R.U32.HI R4, RZ, 0x16, R5 ;  /* 0x00000016ff047819 */ /* 0x000fc80000011605 */
[----:B------:R-:W-:-:S04]  /*0210*/  LOP3.LUT R7, R4, R5, RZ, 0x3c, !PT ;  /* 0x0000000504077212 */ /* 0x000fc800078e3cff */
[----:B------:R-:W-:-:S05]  /*0220*/  LOP3.LUT R5, R7, 0x3f, RZ, 0xc0, !PT ;  /* 0x0000003f07057812 */ /* 0x000fca00078ec0ff */
[----:B------:R-:W-:-:S05]  /*0230*/  IMAD R5, R3, 0x40, R5 ;  /* 0x0000004003057824 */ /* 0x000fca00078e0205 */
[----:B------:R-:W-:-:S04]  /*0240*/  IADD3 R4, P0, PT, R5, UR6, RZ ;  /* 0x0000000605047c10 */ /* 0x000fc8000ff1e0ff */
[----:B------:R-:W-:-:S05]  /*0250*/  LEA.HI.X.SX32 R5, R5, UR7, 0x1, P0 ;  /* 0x0000000705057c11 */ /* 0x000fca00080f0eff */
[----:B------:R-:W2:Y:S01]  /*0260*/  LDG.E.U8 R8, desc[UR4][R4.64] ;  /* 0x0000000404087981 */ /* 0x000ea2000c1e1100 */
[----:B------:R-:W-:Y:S02]  /*0270*/  LOP3.LUT R0, R7, R0, RZ, 0x3c, !PT ;  /* 0x0000000007007212 */ /* 0x000fe400078e3cff */
[----:B--2---:R-:W-:Y:S01]  /*0280*/  ISETP.NE.AND P0, PT, R8, RZ, PT ;  /* 0x000000ff0800720c */ /* 0x004fe20003f05270 */
[----:B------:R-:W-:-:S12]  /*0290*/  IMAD.MOV.U32 R8, RZ, RZ, 0x1 ;  /* 0x00000001ff087424 */ /* 0x000fd800078e00ff */
[----:B------:R-:W-:Y:S01]  /*02a0*/  @!P0 VIADD R6, R6, 0x1 ;  /* 0x0000000106068836 */ /* 0x000fe20000000000 */
[----:B------:R0:W-:Y:S04]  /*02b0*/  @!P0 STG.E.U8 desc[UR4][R4.64], R8 ;  /* 0x0000000804008986 */ /* 0x0001e8000c101104 */
[----:B------:R-:W-:-:S13]  /*02c0*/  ISETP.GE.AND P0, PT, R6, 0x6, PT ;  /* 0x000000060600780c */ /* 0x000fda0003f06270 */
[----:B0-----:R-:W-:Y:S05]  /*02d0*/  @!P0 BRA `(.L_x_8) ;  /* 0xfffffffc00b08947 */ /* 0x001fea000383ffff */
[----:B------:R-:W-:Y:S05]  /*02e0*/  BSYNC.RECONVERGENT B0 ;  /* 0x0000000000007941 */ /* 0x000fea0003800200 */
.L_x_7:
[----:B------:R-:W-:Y:S01]  /*02f0*/  IMAD.MOV.U32 R6, RZ, RZ, RZ ;  /* 0x000000ffff067224 */ /* 0x000fe200078e00ff */
[----:B------:R-:W0:Y:S06]  /*0300*/  LDCU.64 UR6, c[0x0][0x388] ;  /* 0x00007100ff0677ac */ /* 0x000e2c0008000a00 */
.L_x_9:
        /* <DEDUP_REMOVED lines=10> */
[----:B0-----:R-:W-:-:S04]  /*03b0*/  IADD3 R4, P0, PT, R5, UR6, RZ ;  /* 0x0000000605047c10 */ /* 0x001fc8000ff1e0ff */
        /* <DEDUP_REMOVED lines=8> */
[----:B-1----:R-:W-:Y:S05]  /*0440*/  @!P0 BRA `(.L_x_9) ;  /* 0xfffffffc00b08947 */ /* 0x002fea000383ffff */
[----:B------:R-:W-:Y:S05]  /*0450*/  EXIT ;  /* 0x000000000000794d */ /* 0x000fea0003800000 */
.L_x_10:
        /* <DEDUP_REMOVED lines=10> */
.L_x_12:


//--------------------- .nv.shared.reserved.0     --------------------------
	.section	.nv.shared.reserved.0,"aw",@nobits
	.weak		__nv_reservedSMEM_offset_0_alias
	.size		__nv_reservedSMEM_offset_0_alias, 0, 64
	.other		__nv_reservedSMEM_offset_0_alias,@"STO_CUDA_RESERVED_SHARED STV_DEFAULT"
__nv_reservedSMEM_offset_0_alias:
	.zero		0
	.zero		64


//--------------------- .nv.constant0._Z14reducingKernelPaPhii --------------------------
	.section	.nv.constant0._Z14reducingKernelPaPhii,"a",@progbits
	.sectionflags	@""
	.align	4
.nv.constant0._Z14reducingKernelPaPhii:
	.zero		920


//--------------------- .nv.constant0._Z13signingKernelPKcPai --------------------------
	.section	.nv.constant0._Z13signingKernelPKcPai,"a",@progbits
	.sectionflags	@""
	.align	4
.nv.constant0._Z13signingKernelPKcPai:
	.zero		916


//--------------------- SYMBOLS --------------------------

	.type		.nv.reservedSmem.offset0,@object
	.size		.nv.reservedSmem.offset0,0x4
